//
// Generated by NVIDIA NVVM Compiler
//
// Compiler Build ID: CL-36424714
// Cuda compilation tools, release 13.0, V13.0.88
// Based on NVVM 20.0.0
//

.version 9.0
.target sm_100
.address_size 64

	// .globl	_Z4convPfS_S_

.visible .entry _Z4convPfS_S_(
	.param .u64 .ptr .align 1 _Z4convPfS_S__param_0,
	.param .u64 .ptr .align 1 _Z4convPfS_S__param_1,
	.param .u64 .ptr .align 1 _Z4convPfS_S__param_2
)
{
	.reg .b32 	%r<5>;
	.reg .b32 	%f<29>;
	.reg .b64 	%rd<10>;

	ld.param.u64 	%rd1, [_Z4convPfS_S__param_0];
	ld.param.u64 	%rd2, [_Z4convPfS_S__param_1];
	ld.param.u64 	%rd3, [_Z4convPfS_S__param_2];
	cvta.to.global.u64 	%rd4, %rd3;
	mov.u32 	%r1, %ctaid.x;
	mov.u32 	%r2, %ntid.x;
	mov.u32 	%r3, %tid.x;
	mad.lo.s32 	%r4, %r1, %r2, %r3;
	mul.wide.s32 	%rd5, %r4, 4;
	add.s64 	%rd6, %rd4, %rd5;
	ld.global.f32 	%f1, [%rd6];
	cvta.to.global.u64 	%rd7, %rd1;
	cvta.to.global.u64 	%rd8, %rd2;
	add.s64 	%rd9, %rd7, %rd5;
	ld.global.f32 	%f2, [%rd9];
	ld.global.f32 	%f3, [%rd8];
	fma.rn.f32 	%f4, %f2, %f3, %f1;
	st.global.f32 	[%rd6], %f4;
	ld.global.f32 	%f5, [%rd9+4];
	ld.global.f32 	%f6, [%rd8+4];
	fma.rn.f32 	%f7, %f5, %f6, %f4;
	st.global.f32 	[%rd6], %f7;
	ld.global.f32 	%f8, [%rd9+8];
	ld.global.f32 	%f9, [%rd8+8];
	fma.rn.f32 	%f10, %f8, %f9, %f7;
	st.global.f32 	[%rd6], %f10;
	ld.global.f32 	%f11, [%rd9+12];
	ld.global.f32 	%f12, [%rd8+12];
	fma.rn.f32 	%f13, %f11, %f12, %f10;
	st.global.f32 	[%rd6], %f13;
	ld.global.f32 	%f14, [%rd9+16];
	ld.global.f32 	%f15, [%rd8+16];
	fma.rn.f32 	%f16, %f14, %f15, %f13;
	st.global.f32 	[%rd6], %f16;
	ld.global.f32 	%f17, [%rd9+20];
	ld.global.f32 	%f18, [%rd8+20];
	fma.rn.f32 	%f19, %f17, %f18, %f16;
	st.global.f32 	[%rd6], %f19;
	ld.global.f32 	%f20, [%rd9+24];
	ld.global.f32 	%f21, [%rd8+24];
	fma.rn.f32 	%f22, %f20, %f21, %f19;
	st.global.f32 	[%rd6], %f22;
	ld.global.f32 	%f23, [%rd9+28];
	ld.global.f32 	%f24, [%rd8+28];
	fma.rn.f32 	%f25, %f23, %f24, %f22;
	st.global.f32 	[%rd6], %f25;
	ld.global.f32 	%f26, [%rd9+32];
	ld.global.f32 	%f27, [%rd8+32];
	fma.rn.f32 	%f28, %f26, %f27, %f25;
	st.global.f32 	[%rd6], %f28;
	ret;

}


// ===== COMPILED SASS (sm_100) =====

	.target	sm_100

	.elftype	@"ET_EXEC"


//--------------------- .note.nv.tkinfo           --------------------------
	.section	.note.nv.tkinfo,"",@"SHT_NOTE"
	.sectionflags	@"SHF_NOTE_NV_TKINFO"
	.tkinfo
        /*0018*/ 	.word	0x00000002
        /*0030*/ 	.string	""
        /*0030*/ 	.string	"ptxas"
        /*0030*/ 	.string	"Cuda compilation tools, release 13.0, V13.0.88"
        /*0030*/ 	.string	"Build cuda_13.0.r13.0/compiler.36424714_0"
        /*0030*/ 	.string	"-arch sm_100 -m 64 "



//--------------------- .note.nv.cuinfo           --------------------------
	.section	.note.nv.cuinfo,"",@"SHT_NOTE"
	.sectionflags	@"SHF_NOTE_NV_CUINFO"
        /*0018*/ 	.short	0x0002
        /*001a*/ 	.short	0x0064
        /*001c*/ 	.short	0x0082
	.zero		2


//--------------------- .nv.info                  --------------------------
	.section	.nv.info,"",@"SHT_CUDA_INFO"
	.align	4


	//----- nvinfo : EIATTR_REGCOUNT
	.align		4
        /*0000*/ 	.byte	0x04, 0x2f
        /*0002*/ 	.short	(.L_1 - .L_0)
	.align		4
.L_0:
        /*0004*/ 	.word	index@(_Z4convPfS_S_)
        /*0008*/ 	.word	0x00000010


	//----- nvinfo : EIATTR_FRAME_SIZE
	.align		4
.L_1:
        /*000c*/ 	.byte	0x04, 0x11
        /*000e*/ 	.short	(.L_3 - .L_2)
	.align		4
.L_2:
        /*0010*/ 	.word	index@(_Z4convPfS_S_)
        /*0014*/ 	.word	0x00000000


	//----- nvinfo : EIATTR_MIN_STACK_SIZE
	.align		4
.L_3:
        /*0018*/ 	.byte	0x04, 0x12
        /*001a*/ 	.short	(.L_5 - .L_4)
	.align		4
.L_4:
        /*001c*/ 	.word	index@(_Z4convPfS_S_)
        /*0020*/ 	.word	0x00000000
.L_5:


//--------------------- .nv.compat                --------------------------
	.section	.nv.compat,"",@"SHT_CUDA_COMPAT_INFO"
	.align	4
        /*0000*/ 	.byte	0x02, 0x09, 0x00, 0x00, 0x02, 0x02, 0x01, 0x00, 0x02, 0x05, 0x05, 0x00, 0x03, 0x07, 0x01, 0x01
        /*0010*/ 	.byte	0x02, 0x03, 0x00, 0x00, 0x02, 0x06, 0x01, 0x00, 0x04, 0x0b, 0x08, 0x00, 0x09, 0x00, 0x00, 0x00
        /*0020*/ 	.byte	0x00, 0x00, 0x00, 0x00


//--------------------- .nv.info._Z4convPfS_S_    --------------------------
	.section	.nv.info._Z4convPfS_S_,"",@"SHT_CUDA_INFO"
	.sectionflags	@""
	.align	4


	//----- nvinfo : EIATTR_CUDA_API_VERSION
	.align		4
        /*0000*/ 	.byte	0x04, 0x37
        /*0002*/ 	.short	(.L_7 - .L_6)
.L_6:
        /*0004*/ 	.word	0x00000082


	//----- nvinfo : EIATTR_KPARAM_INFO
	.align		4
.L_7:
        /*0008*/ 	.byte	0x04, 0x17
        /*000a*/ 	.short	(.L_9 - .L_8)
.L_8:
        /*000c*/ 	.word	0x00000000
        /*0010*/ 	.short	0x0002
        /*0012*/ 	.short	0x0010
        /*0014*/ 	.byte	0x00, 0xf5, 0x21, 0x00


	//----- nvinfo : EIATTR_KPARAM_INFO
	.align		4
.L_9:
        /*0018*/ 	.byte	0x04, 0x17
        /*001a*/ 	.short	(.L_11 - .L_10)
.L_10:
        /*001c*/ 	.word	0x00000000
        /*0020*/ 	.short	0x0001
        /*0022*/ 	.short	0x0008
        /*0024*/ 	.byte	0x00, 0xf5, 0x21, 0x00


	//----- nvinfo : EIATTR_KPARAM_INFO
	.align		4
.L_11:
        /*0028*/ 	.byte	0x04, 0x17
        /*002a*/ 	.short	(.L_13 - .L_12)
.L_12:
        /*002c*/ 	.word	0x00000000
        /*0030*/ 	.short	0x0000
        /*0032*/ 	.short	0x0000
        /*0034*/ 	.byte	0x00, 0xf5, 0x21, 0x00


	//----- nvinfo : EIATTR_SPARSE_MMA_MASK
	.align		4
.L_13:
        /*0038*/ 	.byte	0x03, 0x50
        /*003a*/ 	.short	0x0000


	//----- nvinfo : EIATTR_MAXREG_COUNT
	.align		4
        /*003c*/ 	.byte	0x03, 0x1b
        /*003e*/ 	.short	0x00ff


	//----- nvinfo : EIATTR_MERCURY_ISA_VERSION
	.align		4
        /*0040*/ 	.byte	0x03, 0x5f
        /*0042*/ 	.short	0x0101


	//----- nvinfo : EIATTR_VRC_CTA_INIT_COUNT
	.align		4
        /*0044*/ 	.byte	0x02, 0x4a
	.zero		1
	.zero		1


	//----- nvinfo : EIATTR_EXIT_INSTR_OFFSETS
	.align		4
        /*0048*/ 	.byte	0x04, 0x1c
        /*004a*/ 	.short	(.L_15 - .L_14)


	//   ....[0]....
.L_14:
        /*004c*/ 	.word	0x00000300


	//----- nvinfo : EIATTR_CBANK_PARAM_SIZE
	.align		4
.L_15:
        /*0050*/ 	.byte	0x03, 0x19
        /*0052*/ 	.short	0x0018


	//----- nvinfo : EIATTR_PARAM_CBANK
	.align		4
        /*0054*/ 	.byte	0x04, 0x0a
        /*0056*/ 	.short	(.L_17 - .L_16)
	.align		4
.L_16:
        /*0058*/ 	.word	index@(.nv.constant0._Z4convPfS_S_)
        /*005c*/ 	.short	0x0380
        /*005e*/ 	.short	0x0018


	//----- nvinfo : EIATTR_SW_WAR
	.align		4
.L_17:
        /*0060*/ 	.byte	0x04, 0x36
        /*0062*/ 	.short	(.L_19 - .L_18)
.L_18:
        /*0064*/ 	.word	0x00000008
.L_19:


//--------------------- .nv.callgraph             --------------------------
	.section	.nv.callgraph,"",@"SHT_CUDA_CALLGRAPH"
	.align	4
	.sectionentsize	8
	.align		4
        /*0000*/ 	.word	0x00000000
	.align		4
        /*0004*/ 	.word	0xffffffff
	.align		4
        /*0008*/ 	.word	0x00000000
	.align		4
        /*000c*/ 	.word	0xfffffffe
	.align		4
        /*0010*/ 	.word	0x00000000
	.align		4
        /*0014*/ 	.word	0xfffffffd
	.align		4
        /*0018*/ 	.word	0x00000000
	.align		4
        /*001c*/ 	.word	0xfffffffc


//--------------------- .text._Z4convPfS_S_       --------------------------
	.section	.text._Z4convPfS_S_,"ax",@progbits
	.align	128
        .global         _Z4convPfS_S_
        .type           _Z4convPfS_S_,@function
        .size           _Z4convPfS_S_,(.L_x_1 - _Z4convPfS_S_)
        .other          _Z4convPfS_S_,@"STO_CUDA_ENTRY STV_DEFAULT"
_Z4convPfS_S_:
.text._Z4convPfS_S_:
[----:B------:R-:W-:Y:S01]  /*0000*/  LDC R1, c[0x0][0x37c] ;  /* 0x0000df00ff017b82 */ /* 0x000fe20000000800 */
[----:B------:R-:W0:Y:S07]  /*0010*/  S2R R0, SR_TID.X ;  /* 0x0000000000007919 */ /* 0x000e2e0000002100 */
[----:B------:R-:W0:Y:S01]  /*0020*/  S2UR UR6, SR_CTAID.X ;  /* 0x00000000000679c3 */ /* 0x000e220000002500 */
[----:B------:R-:W1:Y:S07]  /*0030*/  LDCU.64 UR4, c[0x0][0x358] ;  /* 0x00006b00ff0477ac */ /* 0x000e6e0008000a00 */
[----:B------:R-:W0:Y:S08]  /*0040*/  LDC R9, c[0x0][0x360] ;  /* 0x0000d800ff097b82 */ /* 0x000e300000000800 */
[----:B------:R-:W2:Y:S08]  /*0050*/  LDC.64 R4, c[0x0][0x390] ;  /* 0x0000e400ff047b82 */ /* 0x000eb00000000a00 */
[----:B------:R-:W3:Y:S08]  /*0060*/  LDC.64 R6, c[0x0][0x380] ;  /* 0x0000e000ff067b82 */ /* 0x000ef00000000a00 */
[----:B------:R-:W4:Y:S01]  /*0070*/  LDC.64 R2, c[0x0][0x388] ;  /* 0x0000e200ff027b82 */ /* 0x000f220000000a00 */
[----:B0-----:R-:W-:-:S04]  /*0080*/  IMAD R9, R9, UR6, R0 ;  /* 0x0000000609097c24 */ /* 0x001fc8000f8e0200 */
[----:B--2---:R-:W-:-:S05]  /*0090*/  IMAD.WIDE R4, R9, 0x4, R4 ;  /* 0x0000000409047825 */ /* 0x004fca00078e0204 */
[----:B-1----:R-:W2:Y:S01]  /*00a0*/  LDG.E R0, desc[UR4][R4.64] ;  /* 0x0000000404007981 */ /* 0x002ea2000c1e1900 */
[----:B---3--:R-:W-:-:S05]  /*00b0*/  IMAD.WIDE R6, R9, 0x4, R6 ;  /* 0x0000000409067825 */ /* 0x008fca00078e0206 */
[----:B------:R-:W2:Y:S04]  /*00c0*/  LDG.E R9, desc[UR4][R6.64] ;  /* 0x0000000406097981 */ /* 0x000ea8000c1e1900 */
[----:B----4-:R-:W2:Y:S02]  /*00d0*/  LDG.E R8, desc[UR4][R2.64] ;  /* 0x0000000402087981 */ /* 0x010ea4000c1e1900 */
[----:B--2---:R-:W-:-:S05]  /*00e0*/  FFMA R9, R9, R8, R0 ;  /* 0x0000000809097223 */ /* 0x004fca0000000000 */
[----:B------:R0:W-:Y:S04]  /*00f0*/  STG.E desc[UR4][R4.64], R9 ;  /* 0x0000000904007986 */ /* 0x0001e8000c101904 */
[----:B------:R-:W2:Y:S04]  /*0100*/  LDG.E R0, desc[UR4][R6.64+0x4] ;  /* 0x0000040406007981 */ /* 0x000ea8000c1e1900 */
[----:B------:R-:W2:Y:S02]  /*0110*/  LDG.E R8, desc[UR4][R2.64+0x4] ;  /* 0x0000040402087981 */ /* 0x000ea4000c1e1900 */
[----:B--2---:R-:W-:-:S05]  /*0120*/  FFMA R11, R0, R8, R9 ;  /* 0x00000008000b7223 */ /* 0x004fca0000000009 */
[----:B------:R1:W-:Y:S04]  /*0130*/  STG.E desc[UR4][R4.64], R11 ;  /* 0x0000000b04007986 */ /* 0x0003e8000c101904 */
[----:B------:R-:W2:Y:S04]  /*0140*/  LDG.E R0, desc[UR4][R6.64+0x8] ;  /* 0x0000080406007981 */ /* 0x000ea8000c1e1900 */
[----:B------:R-:W2:Y:S02]  /*0150*/  LDG.E R8, desc[UR4][R2.64+0x8] ;  /* 0x0000080402087981 */ /* 0x000ea4000c1e1900 */
[----:B--2---:R-:W-:-:S05]  /*0160*/  FFMA R13, R0, R8, R11 ;  /* 0x00000008000d7223 */ /* 0x004fca000000000b */
[----:B------:R2:W-:Y:S04]  /*0170*/  STG.E desc[UR4][R4.64], R13 ;  /* 0x0000000d04007986 */ /* 0x0005e8000c101904 */
[----:B------:R-:W0:Y:S04]  /*0180*/  LDG.E R0, desc[UR4][R6.64+0xc] ;  /* 0x00000c0406007981 */ /* 0x000e28000c1e1900 */
[----:B------:R-:W0:Y:S02]  /*0190*/  LDG.E R8, desc[UR4][R2.64+0xc] ;  /* 0x00000c0402087981 */ /* 0x000e24000c1e1900 */
[----:B0-----:R-:W-:-:S05]  /*01a0*/  FFMA R9, R0, R8, R13 ;  /* 0x0000000800097223 */ /* 0x001fca000000000d */
[----:B------:R0:W-:Y:S04]  /*01b0*/  STG.E desc[UR4][R4.64], R9 ;  /* 0x0000000904007986 */ /* 0x0001e8000c101904 */
[----:B------:R-:W1:Y:S04]  /*01c0*/  LDG.E R0, desc[UR4][R6.64+0x10] ;  /* 0x0000100406007981 */ /* 0x000e68000c1e1900 */
[----:B------:R-:W1:Y:S02]  /*01d0*/  LDG.E R8, desc[UR4][R2.64+0x10] ;  /* 0x0000100402087981 */ /* 0x000e64000c1e1900 */
[----:B-1----:R-:W-:-:S05]  /*01e0*/  FFMA R11, R0, R8, R9 ;  /* 0x00000008000b7223 */ /* 0x002fca0000000009 */
        /* <DEDUP_REMOVED lines=8> */
[----:B------:R-:W-:Y:S04]  /*0270*/  STG.E desc[UR4][R4.64], R9 ;  /* 0x0000000904007986 */ /* 0x000fe8000c101904 */
[----:B------:R-:W1:Y:S04]  /*0280*/  LDG.E R0, desc[UR4][R6.64+0x1c] ;  /* 0x00001c0406007981 */ /* 0x000e68000c1e1900 */
[----:B------:R-:W1:Y:S02]  /*0290*/  LDG.E R8, desc[UR4][R2.64+0x1c] ;  /* 0x00001c0402087981 */ /* 0x000e64000c1e1900 */
[----:B-1----:R-:W-:-:S05]  /*02a0*/  FFMA R11, R0, R8, R9 ;  /* 0x00000008000b7223 */ /* 0x002fca0000000009 */
[----:B------:R-:W-:Y:S04]  /*02b0*/  STG.E desc[UR4][R4.64], R11 ;  /* 0x0000000b04007986 */ /* 0x000fe8000c101904 */
[----:B------:R-:W2:Y:S04]  /*02c0*/  LDG.E R0, desc[UR4][R6.64+0x20] ;  /* 0x0000200406007981 */ /* 0x000ea8000c1e1900 */
[----:B------:R-:W2:Y:S02]  /*02d0*/  LDG.E R8, desc[UR4][R2.64+0x20] ;  /* 0x0000200402087981 */ /* 0x000ea4000c1e1900 */
[----:B--2---:R-:W-:-:S05]  /*02e0*/  FFMA R13, R0, R8, R11 ;  /* 0x00000008000d7223 */ /* 0x004fca000000000b */
[----:B------:R-:W-:Y:S01]  /*02f0*/  STG.E desc[UR4][R4.64], R13 ;  /* 0x0000000d04007986 */ /* 0x000fe2000c101904 */
[----:B------:R-:W-:Y:S05]  /*0300*/  EXIT ;  /* 0x000000000000794d */ /* 0x000fea0003800000 */
.L_x_0:
[----:B------:R-:W-:-:S00]  /*0310*/  BRA `(.L_x_0) ;  /* 0xfffffffc00fc7947 */ /* 0x000fc0000383ffff */
[----:B------:R-:W-:-:S00]  /*0320*/  NOP ;  /* 0x0000000000007918 */ /* 0x000fc00000000000 */
        /* <DEDUP_REMOVED lines=13> */
.L_x_1:


//--------------------- .nv.shared.reserved.0     --------------------------
	.section	.nv.shared.reserved.0,"aw",@nobits
	.weak		__nv_reservedSMEM_offset_0_alias
	.size		__nv_reservedSMEM_offset_0_alias, 0, 64
	.other		__nv_reservedSMEM_offset_0_alias,@"STO_CUDA_RESERVED_SHARED STV_DEFAULT"
__nv_reservedSMEM_offset_0_alias:
	.zero		0
	.zero		64


//--------------------- .nv.constant0._Z4convPfS_S_ --------------------------
	.section	.nv.constant0._Z4convPfS_S_,"a",@progbits
	.sectionflags	@""
	.align	4
.nv.constant0._Z4convPfS_S_:
	.zero		920


//--------------------- SYMBOLS --------------------------

	.type		.nv.reservedSmem.offset0,@object
	.size		.nv.reservedSmem.offset0,0x4
